//
// Generated by NVIDIA NVVM Compiler
//
// Compiler Build ID: CL-36424714
// Cuda compilation tools, release 13.0, V13.0.88
// Based on NVVM 20.0.0
//

.version 9.0
.target sm_100
.address_size 64

	// .globl	_Z22boruvka_find_min_edgesPP13BoruvkaVertexS1_S1_m

.visible .entry _Z22boruvka_find_min_edgesPP13BoruvkaVertexS1_S1_m(
	.param .u64 .ptr .align 1 _Z22boruvka_find_min_edgesPP13BoruvkaVertexS1_S1_m_param_0,
	.param .u64 .ptr .align 1 _Z22boruvka_find_min_edgesPP13BoruvkaVertexS1_S1_m_param_1,
	.param .u64 .ptr .align 1 _Z22boruvka_find_min_edgesPP13BoruvkaVertexS1_S1_m_param_2,
	.param .u64 _Z22boruvka_find_min_edgesPP13BoruvkaVertexS1_S1_m_param_3
)
{
	.reg .pred 	%p<42>;
	.reg .b32 	%r<48>;
	.reg .b64 	%rd<151>;

	ld.param.u64 	%rd69, [_Z22boruvka_find_min_edgesPP13BoruvkaVertexS1_S1_m_param_3];
	mov.u32 	%r22, %ctaid.x;
	mov.u32 	%r23, %ntid.x;
	mov.u32 	%r24, %tid.x;
	mad.lo.s32 	%r36, %r22, %r23, %r24;
	cvt.s64.s32 	%rd121, %r36;
	setp.le.u64 	%p1, %rd69, %rd121;
	@%p1 bra 	$L__BB0_29;
	mov.u32 	%r35, %nctaid.x;
$L__BB0_2:
	ld.param.u64 	%rd118, [_Z22boruvka_find_min_edgesPP13BoruvkaVertexS1_S1_m_param_0];
	cvta.to.global.u64 	%rd71, %rd118;
	shl.b64 	%rd72, %rd121, 3;
	add.s64 	%rd73, %rd71, %rd72;
	ld.global.u64 	%rd124, [%rd73];
	setp.eq.s64 	%p2, %rd124, 0;
	mov.b64 	%rd130, 0;
	mov.u64 	%rd131, %rd130;
	@%p2 bra 	$L__BB0_26;
	mov.b64 	%rd131, 0;
	mov.b32 	%r39, -1;
	mov.u64 	%rd130, %rd131;
$L__BB0_4:
	ld.u64 	%rd7, [%rd124+16];
	setp.eq.s64 	%p3, %rd7, 0;
	@%p3 bra 	$L__BB0_25;
	ld.u64 	%rd8, [%rd124+8];
	ld.u64 	%rd9, [%rd124+32];
	and.b64  	%rd10, %rd7, 3;
	setp.lt.u64 	%p4, %rd7, 4;
	mov.b64 	%rd140, 0;
	@%p4 bra 	$L__BB0_16;
	and.b64  	%rd140, %rd7, -4;
	add.s64 	%rd125, %rd8, 16;
	mov.b64 	%rd127, 0;
	mov.u64 	%rd126, %rd140;
$L__BB0_7:
	ld.u64 	%rd18, [%rd125+-16];
	ld.u64 	%rd78, [%rd18+32];
	setp.eq.s64 	%p5, %rd78, %rd9;
	@%p5 bra 	$L__BB0_9;
	ld.u64 	%rd79, [%rd124+24];
	add.s64 	%rd80, %rd79, %rd127;
	ld.u32 	%r27, [%rd80];
	setp.lt.s32 	%p6, %r27, %r39;
	setp.eq.s32 	%p7, %r39, -1;
	or.pred  	%p8, %p7, %p6;
	selp.b64 	%rd130, %rd124, %rd130, %p8;
	selp.b64 	%rd131, %rd18, %rd131, %p8;
	selp.b32 	%r39, %r27, %r39, %p8;
$L__BB0_9:
	ld.u64 	%rd23, [%rd125+-8];
	ld.u64 	%rd81, [%rd23+32];
	setp.eq.s64 	%p9, %rd81, %rd9;
	@%p9 bra 	$L__BB0_11;
	ld.u64 	%rd82, [%rd124+24];
	add.s64 	%rd83, %rd82, %rd127;
	ld.u32 	%r28, [%rd83+4];
	setp.lt.s32 	%p10, %r28, %r39;
	setp.eq.s32 	%p11, %r39, -1;
	or.pred  	%p12, %p11, %p10;
	selp.b64 	%rd130, %rd124, %rd130, %p12;
	selp.b64 	%rd131, %rd23, %rd131, %p12;
	selp.b32 	%r39, %r28, %r39, %p12;
$L__BB0_11:
	ld.u64 	%rd28, [%rd125];
	ld.u64 	%rd84, [%rd28+32];
	setp.eq.s64 	%p13, %rd84, %rd9;
	@%p13 bra 	$L__BB0_13;
	ld.u64 	%rd85, [%rd124+24];
	add.s64 	%rd86, %rd85, %rd127;
	ld.u32 	%r29, [%rd86+8];
	setp.lt.s32 	%p14, %r29, %r39;
	setp.eq.s32 	%p15, %r39, -1;
	or.pred  	%p16, %p15, %p14;
	selp.b64 	%rd130, %rd124, %rd130, %p16;
	selp.b64 	%rd131, %rd28, %rd131, %p16;
	selp.b32 	%r39, %r29, %r39, %p16;
$L__BB0_13:
	ld.u64 	%rd33, [%rd125+8];
	ld.u64 	%rd87, [%rd33+32];
	setp.eq.s64 	%p17, %rd87, %rd9;
	@%p17 bra 	$L__BB0_15;
	ld.u64 	%rd88, [%rd124+24];
	add.s64 	%rd89, %rd88, %rd127;
	ld.u32 	%r30, [%rd89+12];
	setp.lt.s32 	%p18, %r30, %r39;
	setp.eq.s32 	%p19, %r39, -1;
	or.pred  	%p20, %p19, %p18;
	selp.b64 	%rd130, %rd124, %rd130, %p20;
	selp.b64 	%rd131, %rd33, %rd131, %p20;
	selp.b32 	%r39, %r30, %r39, %p20;
$L__BB0_15:
	add.s64 	%rd127, %rd127, 16;
	add.s64 	%rd126, %rd126, -4;
	add.s64 	%rd125, %rd125, 32;
	setp.ne.s64 	%p21, %rd126, 0;
	@%p21 bra 	$L__BB0_7;
$L__BB0_16:
	setp.eq.s64 	%p22, %rd10, 0;
	@%p22 bra 	$L__BB0_25;
	shl.b64 	%rd90, %rd140, 3;
	add.s64 	%rd91, %rd8, %rd90;
	ld.u64 	%rd46, [%rd91];
	ld.u64 	%rd92, [%rd46+32];
	setp.eq.s64 	%p23, %rd92, %rd9;
	@%p23 bra 	$L__BB0_19;
	ld.u64 	%rd93, [%rd124+24];
	shl.b64 	%rd94, %rd140, 2;
	add.s64 	%rd95, %rd93, %rd94;
	ld.u32 	%r31, [%rd95];
	setp.lt.s32 	%p24, %r31, %r39;
	setp.eq.s32 	%p25, %r39, -1;
	or.pred  	%p26, %p25, %p24;
	selp.b64 	%rd130, %rd124, %rd130, %p26;
	selp.b64 	%rd131, %rd46, %rd131, %p26;
	selp.b32 	%r39, %r31, %r39, %p26;
$L__BB0_19:
	setp.eq.s64 	%p27, %rd10, 1;
	@%p27 bra 	$L__BB0_25;
	add.s64 	%rd97, %rd90, 8;
	and.b64  	%rd98, %rd97, 34359738360;
	add.s64 	%rd99, %rd8, %rd98;
	ld.u64 	%rd51, [%rd99];
	ld.u64 	%rd100, [%rd51+32];
	setp.eq.s64 	%p28, %rd100, %rd9;
	@%p28 bra 	$L__BB0_22;
	ld.u64 	%rd101, [%rd124+24];
	shl.b64 	%rd102, %rd140, 2;
	add.s64 	%rd103, %rd102, 4;
	and.b64  	%rd104, %rd103, 17179869180;
	add.s64 	%rd105, %rd101, %rd104;
	ld.u32 	%r32, [%rd105];
	setp.lt.s32 	%p29, %r32, %r39;
	setp.eq.s32 	%p30, %r39, -1;
	or.pred  	%p31, %p30, %p29;
	selp.b64 	%rd130, %rd124, %rd130, %p31;
	selp.b64 	%rd131, %rd51, %rd131, %p31;
	selp.b32 	%r39, %r32, %r39, %p31;
$L__BB0_22:
	add.s64 	%rd106, %rd140, 2;
	and.b64  	%rd56, %rd106, 4294967295;
	setp.eq.s64 	%p32, %rd10, 2;
	@%p32 bra 	$L__BB0_25;
	shl.b64 	%rd107, %rd56, 3;
	add.s64 	%rd108, %rd8, %rd107;
	ld.u64 	%rd57, [%rd108];
	ld.u64 	%rd109, [%rd57+32];
	setp.eq.s64 	%p33, %rd109, %rd9;
	@%p33 bra 	$L__BB0_25;
	ld.u64 	%rd110, [%rd124+24];
	shl.b64 	%rd111, %rd56, 2;
	add.s64 	%rd112, %rd110, %rd111;
	ld.u32 	%r33, [%rd112];
	setp.lt.s32 	%p34, %r33, %r39;
	setp.eq.s32 	%p35, %r39, -1;
	or.pred  	%p36, %p35, %p34;
	selp.b64 	%rd130, %rd124, %rd130, %p36;
	selp.b64 	%rd131, %rd57, %rd131, %p36;
	selp.b32 	%r39, %r33, %r39, %p36;
$L__BB0_25:
	ld.u64 	%rd124, [%rd124+40];
	setp.ne.s64 	%p37, %rd124, 0;
	@%p37 bra 	$L__BB0_4;
$L__BB0_26:
	setp.eq.s64 	%p38, %rd130, 0;
	setp.eq.s64 	%p39, %rd131, 0;
	or.pred  	%p40, %p38, %p39;
	@%p40 bra 	$L__BB0_28;
	ld.param.u64 	%rd120, [_Z22boruvka_find_min_edgesPP13BoruvkaVertexS1_S1_m_param_2];
	ld.param.u64 	%rd119, [_Z22boruvka_find_min_edgesPP13BoruvkaVertexS1_S1_m_param_1];
	cvta.to.global.u64 	%rd113, %rd119;
	add.s64 	%rd115, %rd113, %rd72;
	st.global.u64 	[%rd115], %rd130;
	cvta.to.global.u64 	%rd116, %rd120;
	add.s64 	%rd117, %rd116, %rd72;
	st.global.u64 	[%rd117], %rd131;
$L__BB0_28:
	mad.lo.s32 	%r36, %r23, %r35, %r36;
	cvt.s64.s32 	%rd121, %r36;
	setp.gt.u64 	%p41, %rd69, %rd121;
	@%p41 bra 	$L__BB0_2;
$L__BB0_29:
	ret;

}


// ===== COMPILED SASS (sm_100) =====

	.target	sm_100

	.elftype	@"ET_EXEC"


//--------------------- .note.nv.tkinfo           --------------------------
	.section	.note.nv.tkinfo,"",@"SHT_NOTE"
	.sectionflags	@"SHF_NOTE_NV_TKINFO"
	.tkinfo
        /*0018*/ 	.word	0x00000002
        /*0030*/ 	.string	""
        /*0030*/ 	.string	"ptxas"
        /*0030*/ 	.string	"Cuda compilation tools, release 13.0, V13.0.88"
        /*0030*/ 	.string	"Build cuda_13.0.r13.0/compiler.36424714_0"
        /*0030*/ 	.string	"-arch sm_100 -m 64 "



//--------------------- .note.nv.cuinfo           --------------------------
	.section	.note.nv.cuinfo,"",@"SHT_NOTE"
	.sectionflags	@"SHF_NOTE_NV_CUINFO"
        /*0018*/ 	.short	0x0002
        /*001a*/ 	.short	0x0064
        /*001c*/ 	.short	0x0082
	.zero		2


//--------------------- .nv.info                  --------------------------
	.section	.nv.info,"",@"SHT_CUDA_INFO"
	.align	4


	//----- nvinfo : EIATTR_REGCOUNT
	.align		4
        /*0000*/ 	.byte	0x04, 0x2f
        /*0002*/ 	.short	(.L_1 - .L_0)
	.align		4
.L_0:
        /*0004*/ 	.word	index@(_Z22boruvka_find_min_edgesPP13BoruvkaVertexS1_S1_m)
        /*0008*/ 	.word	0x00000028


	//----- nvinfo : EIATTR_FRAME_SIZE
	.align		4
.L_1:
        /*000c*/ 	.byte	0x04, 0x11
        /*000e*/ 	.short	(.L_3 - .L_2)
	.align		4
.L_2:
        /*0010*/ 	.word	index@(_Z22boruvka_find_min_edgesPP13BoruvkaVertexS1_S1_m)
        /*0014*/ 	.word	0x00000000


	//----- nvinfo : EIATTR_MIN_STACK_SIZE
	.align		4
.L_3:
        /*0018*/ 	.byte	0x04, 0x12
        /*001a*/ 	.short	(.L_5 - .L_4)
	.align		4
.L_4:
        /*001c*/ 	.word	index@(_Z22boruvka_find_min_edgesPP13BoruvkaVertexS1_S1_m)
        /*0020*/ 	.word	0x00000000
.L_5:


//--------------------- .nv.compat                --------------------------
	.section	.nv.compat,"",@"SHT_CUDA_COMPAT_INFO"
	.align	4
        /*0000*/ 	.byte	0x02, 0x09, 0x00, 0x00, 0x02, 0x02, 0x01, 0x00, 0x02, 0x05, 0x05, 0x00, 0x03, 0x07, 0x01, 0x01
        /*0010*/ 	.byte	0x02, 0x03, 0x00, 0x00, 0x02, 0x06, 0x01, 0x00, 0x04, 0x0b, 0x08, 0x00, 0x09, 0x00, 0x00, 0x00
        /*0020*/ 	.byte	0x00, 0x00, 0x00, 0x00


//--------------------- .nv.info._Z22boruvka_find_min_edgesPP13BoruvkaVertexS1_S1_m --------------------------
	.section	.nv.info._Z22boruvka_find_min_edgesPP13BoruvkaVertexS1_S1_m,"",@"SHT_CUDA_INFO"
	.sectionflags	@""
	.align	4


	//----- nvinfo : EIATTR_CUDA_API_VERSION
	.align		4
        /*0000*/ 	.byte	0x04, 0x37
        /*0002*/ 	.short	(.L_7 - .L_6)
.L_6:
        /*0004*/ 	.word	0x00000082


	//----- nvinfo : EIATTR_KPARAM_INFO
	.align		4
.L_7:
        /*0008*/ 	.byte	0x04, 0x17
        /*000a*/ 	.short	(.L_9 - .L_8)
.L_8:
        /*000c*/ 	.word	0x00000000
        /*0010*/ 	.short	0x0003
        /*0012*/ 	.short	0x0018
        /*0014*/ 	.byte	0x00, 0xf0, 0x21, 0x00


	//----- nvinfo : EIATTR_KPARAM_INFO
	.align		4
.L_9:
        /*0018*/ 	.byte	0x04, 0x17
        /*001a*/ 	.short	(.L_11 - .L_10)
.L_10:
        /*001c*/ 	.word	0x00000000
        /*0020*/ 	.short	0x0002
        /*0022*/ 	.short	0x0010
        /*0024*/ 	.byte	0x00, 0xf5, 0x21, 0x00


	//----- nvinfo : EIATTR_KPARAM_INFO
	.align		4
.L_11:
        /*0028*/ 	.byte	0x04, 0x17
        /*002a*/ 	.short	(.L_13 - .L_12)
.L_12:
        /*002c*/ 	.word	0x00000000
        /*0030*/ 	.short	0x0001
        /*0032*/ 	.short	0x0008
        /*0034*/ 	.byte	0x00, 0xf5, 0x21, 0x00


	//----- nvinfo : EIATTR_KPARAM_INFO
	.align		4
.L_13:
        /*0038*/ 	.byte	0x04, 0x17
        /*003a*/ 	.short	(.L_15 - .L_14)
.L_14:
        /*003c*/ 	.word	0x00000000
        /*0040*/ 	.short	0x0000
        /*0042*/ 	.short	0x0000
        /*0044*/ 	.byte	0x00, 0xf5, 0x21, 0x00


	//----- nvinfo : EIATTR_SPARSE_MMA_MASK
	.align		4
.L_15:
        /*0048*/ 	.byte	0x03, 0x50
        /*004a*/ 	.short	0x0000


	//----- nvinfo : EIATTR_MAXREG_COUNT
	.align		4
        /*004c*/ 	.byte	0x03, 0x1b
        /*004e*/ 	.short	0x00ff


	//----- nvinfo : EIATTR_MERCURY_ISA_VERSION
	.align		4
        /*0050*/ 	.byte	0x03, 0x5f
        /*0052*/ 	.short	0x0101


	//----- nvinfo : EIATTR_VRC_CTA_INIT_COUNT
	.align		4
        /*0054*/ 	.byte	0x02, 0x4a
	.zero		1
	.zero		1


	//----- nvinfo : EIATTR_EXIT_INSTR_OFFSETS
	.align		4
        /*0058*/ 	.byte	0x04, 0x1c
        /*005a*/ 	.short	(.L_17 - .L_16)


	//   ....[0]....
.L_16:
        /*005c*/ 	.word	0x00000090


	//   ....[1]....
        /*0060*/ 	.word	0x00000e80


	//----- nvinfo : EIATTR_CRS_STACK_SIZE
	.align		4
.L_17:
        /*0064*/ 	.byte	0x04, 0x1e
        /*0066*/ 	.short	(.L_19 - .L_18)
.L_18:
        /*0068*/ 	.word	0x00000000


	//----- nvinfo : EIATTR_CBANK_PARAM_SIZE
	.align		4
.L_19:
        /*006c*/ 	.byte	0x03, 0x19
        /*006e*/ 	.short	0x0020


	//----- nvinfo : EIATTR_PARAM_CBANK
	.align		4
        /*0070*/ 	.byte	0x04, 0x0a
        /*0072*/ 	.short	(.L_21 - .L_20)
	.align		4
.L_20:
        /*0074*/ 	.word	index@(.nv.constant0._Z22boruvka_find_min_edgesPP13BoruvkaVertexS1_S1_m)
        /*0078*/ 	.short	0x0380
        /*007a*/ 	.short	0x0020


	//----- nvinfo : EIATTR_SW_WAR
	.align		4
.L_21:
        /*007c*/ 	.byte	0x04, 0x36
        /*007e*/ 	.short	(.L_23 - .L_22)
.L_22:
        /*0080*/ 	.word	0x00000008
.L_23:


//--------------------- .nv.callgraph             --------------------------
	.section	.nv.callgraph,"",@"SHT_CUDA_CALLGRAPH"
	.align	4
	.sectionentsize	8
	.align		4
        /*0000*/ 	.word	0x00000000
	.align		4
        /*0004*/ 	.word	0xffffffff
	.align		4
        /*0008*/ 	.word	0x00000000
	.align		4
        /*000c*/ 	.word	0xfffffffe
	.align		4
        /*0010*/ 	.word	0x00000000
	.align		4
        /*0014*/ 	.word	0xfffffffd
	.align		4
        /*0018*/ 	.word	0x00000000
	.align		4
        /*001c*/ 	.word	0xfffffffc


//--------------------- .text._Z22boruvka_find_min_edgesPP13BoruvkaVertexS1_S1_m --------------------------
	.section	.text._Z22boruvka_find_min_edgesPP13BoruvkaVertexS1_S1_m,"ax",@progbits
	.align	128
        .global         _Z22boruvka_find_min_edgesPP13BoruvkaVertexS1_S1_m
        .type           _Z22boruvka_find_min_edgesPP13BoruvkaVertexS1_S1_m,@function
        .size           _Z22boruvka_find_min_edgesPP13BoruvkaVertexS1_S1_m,(.L_x_16 - _Z22boruvka_find_min_edgesPP13BoruvkaVertexS1_S1_m)
        .other          _Z22boruvka_find_min_edgesPP13BoruvkaVertexS1_S1_m,@"STO_CUDA_ENTRY STV_DEFAULT"
_Z22boruvka_find_min_edgesPP13BoruvkaVertexS1_S1_m:
.text._Z22boruvka_find_min_edgesPP13BoruvkaVertexS1_S1_m:
[----:B------:R-:W-:Y:S01]  /*0000*/  LDC R1, c[0x0][0x37c] ;  /* 0x0000df00ff017b82 */ /* 0x000fe20000000800 */
[----:B------:R-:W0:Y:S07]  /*0010*/  S2R R3, SR_TID.X ;  /* 0x0000000000037919 */ /* 0x000e2e0000002100 */
[----:B------:R-:W0:Y:S01]  /*0020*/  S2UR UR4, SR_CTAID.X ;  /* 0x00000000000479c3 */ /* 0x000e220000002500 */
[----:B------:R-:W1:Y:S07]  /*0030*/  LDCU.64 UR6, c[0x0][0x398] ;  /* 0x00007300ff0677ac */ /* 0x000e6e0008000a00 */
[----:B------:R-:W0:Y:S02]  /*0040*/  LDC R0, c[0x0][0x360] ;  /* 0x0000d800ff007b82 */ /* 0x000e240000000800 */
[----:B0-----:R-:W-:-:S05]  /*0050*/  IMAD R2, R0, UR4, R3 ;  /* 0x0000000400027c24 */ /* 0x001fca000f8e0203 */
[----:B-1----:R-:W-:Y:S02]  /*0060*/  ISETP.GE.U32.AND P0, PT, R2, UR6, PT ;  /* 0x0000000602007c0c */ /* 0x002fe4000bf06070 */
[----:B------:R-:W-:-:S04]  /*0070*/  SHF.R.S32.HI R3, RZ, 0x1f, R2 ;  /* 0x0000001fff037819 */ /* 0x000fc80000011402 */
[----:B------:R-:W-:-:S13]  /*0080*/  ISETP.GE.U32.AND.EX P0, PT, R3, UR7, PT, P0 ;  /* 0x0000000703007c0c */ /* 0x000fda000bf06100 */
[----:B------:R-:W-:Y:S05]  /*0090*/  @P0 EXIT ;  /* 0x000000000000094d */ /* 0x000fea0003800000 */
[----:B------:R-:W-:Y:S01]  /*00a0*/  IMAD.MOV.U32 R5, RZ, RZ, R3 ;  /* 0x000000ffff057224 */ /* 0x000fe200078e0003 */
[----:B------:R-:W0:Y:S01]  /*00b0*/  LDCU UR4, c[0x0][0x370] ;  /* 0x00006e00ff0477ac */ /* 0x000e220008000800 */
[----:B------:R-:W-:Y:S01]  /*00c0*/  IMAD.MOV.U32 R4, RZ, RZ, R2 ;  /* 0x000000ffff047224 */ /* 0x000fe200078e0002 */
[----:B------:R-:W1:Y:S06]  /*00d0*/  LDCU.64 UR6, c[0x0][0x358] ;  /* 0x00006b00ff0677ac */ /* 0x000e6c0008000a00 */
.L_x_14:
[----:B------:R-:W2:Y:S01]  /*00e0*/  LDCU.64 UR8, c[0x0][0x380] ;  /* 0x00007000ff0877ac */ /* 0x000ea20008000a00 */
[C---:B------:R-:W-:Y:S01]  /*00f0*/  IMAD.SHL.U32 R3, R4.reuse, 0x8, RZ ;  /* 0x0000000804037824 */ /* 0x040fe200078e00ff */
[----:B------:R-:W-:-:S04]  /*0100*/  SHF.L.U64.HI R4, R4, 0x3, R5 ;  /* 0x0000000304047819 */ /* 0x000fc80000010205 */
[----:B--2---:R-:W-:-:S04]  /*0110*/  IADD3 R10, P0, PT, R3, UR8, RZ ;  /* 0x00000008030a7c10 */ /* 0x004fc8000ff1e0ff */
[----:B------:R-:W-:-:S05]  /*0120*/  IADD3.X R11, PT, PT, R4, UR9, RZ, P0, !PT ;  /* 0x00000009040b7c10 */ /* 0x000fca00087fe4ff */
[----:B-1----:R-:W2:Y:S01]  /*0130*/  LDG.E.64 R16, desc[UR6][R10.64] ;  /* 0x000000060a107981 */ /* 0x002ea2000c1e1b00 */
[----:B------:R-:W-:Y:S01]  /*0140*/  BSSY.RECONVERGENT B1, `(.L_x_0) ;  /* 0x00000b9000017945 */ /* 0x000fe20003800200 */
[----:B------:R-:W-:Y:S01]  /*0150*/  IMAD.MOV.U32 R5, RZ, RZ, RZ ;  /* 0x000000ffff057224 */ /* 0x000fe200078e00ff */
[----:B------:R-:W-:Y:S01]  /*0160*/  CS2R R6, SRZ ;  /* 0x0000000000067805 */ /* 0x000fe2000001ff00 */
[----:B------:R-:W-:Y:S01]  /*0170*/  IMAD.MOV.U32 R8, RZ, RZ, RZ ;  /* 0x000000ffff087224 */ /* 0x000fe200078e00ff */
[----:B--2---:R-:W-:-:S04]  /*0180*/  ISETP.NE.U32.AND P0, PT, R16, RZ, PT ;  /* 0x000000ff1000720c */ /* 0x004fc80003f05070 */
[----:B------:R-:W-:-:S13]  /*0190*/  ISETP.NE.AND.EX P0, PT, R17, RZ, PT, P0 ;  /* 0x000000ff1100720c */ /* 0x000fda0003f05300 */
[----:B-----5:R-:W-:Y:S05]  /*01a0*/  @!P0 BRA `(.L_x_1) ;  /* 0x0000000800c88947 */ /* 0x020fea0003800000 */
[----:B------:R-:W-:Y:S01]  /*01b0*/  CS2R R6, SRZ ;  /* 0x0000000000067805 */ /* 0x000fe2000001ff00 */
[----:B------:R-:W-:Y:S02]  /*01c0*/  IMAD.MOV.U32 R8, RZ, RZ, RZ ;  /* 0x000000ffff087224 */ /* 0x000fe400078e00ff */
[----:B------:R-:W-:Y:S02]  /*01d0*/  IMAD.MOV.U32 R9, RZ, RZ, -0x1 ;  /* 0xffffffffff097424 */ /* 0x000fe400078e00ff */
[----:B------:R-:W-:-:S07]  /*01e0*/  IMAD.MOV.U32 R5, RZ, RZ, RZ ;  /* 0x000000ffff057224 */ /* 0x000fce00078e00ff */
.L_x_11:
[----:B------:R-:W2:Y:S01]  /*01f0*/  LD.E.64 R34, desc[UR6][R16.64+0x10] ;  /* 0x0000100610227980 */ /* 0x000ea2000c101b00 */
[----:B------:R-:W-:Y:S01]  /*0200*/  BSSY.RECONVERGENT B0, `(.L_x_2) ;  /* 0x00000a8000007945 */ /* 0x000fe20003800200 */
[----:B--2---:R-:W-:-:S04]  /*0210*/  ISETP.NE.U32.AND P0, PT, R34, RZ, PT ;  /* 0x000000ff2200720c */ /* 0x004fc80003f05070 */
[----:B------:R-:W-:-:S13]  /*0220*/  ISETP.NE.AND.EX P0, PT, R35, RZ, PT, P0 ;  /* 0x000000ff2300720c */ /* 0x000fda0003f05300 */
[----:B-----5:R-:W-:Y:S05]  /*0230*/  @!P0 BRA `(.L_x_3) ;  /* 0x0000000800908947 */ /* 0x020fea0003800000 */
[----:B------:R1:W5:Y:S04]  /*0240*/  LD.E.64 R14, desc[UR6][R16.64+0x8] ;  /* 0x00000806100e7980 */ /* 0x000368000c101b00 */
[----:B------:R1:W5:Y:S01]  /*0250*/  LD.E.64 R12, desc[UR6][R16.64+0x20] ;  /* 0x00002006100c7980 */ /* 0x000362000c101b00 */
[C---:B------:R-:W-:Y:S01]  /*0260*/  ISETP.GE.U32.AND P0, PT, R34.reuse, 0x4, PT ;  /* 0x000000042200780c */ /* 0x040fe20003f06070 */
[----:B------:R-:W-:Y:S01]  /*0270*/  BSSY.RECONVERGENT B2, `(.L_x_4) ;  /* 0x0000054000027945 */ /* 0x000fe20003800200 */
[----:B------:R-:W-:Y:S01]  /*0280*/  LOP3.LUT R10, R34, 0x3, RZ, 0xc0, !PT ;  /* 0x00000003220a7812 */ /* 0x000fe200078ec0ff */
[----:B------:R-:W-:Y:S01]  /*0290*/  IMAD.MOV.U32 R11, RZ, RZ, RZ ;  /* 0x000000ffff0b7224 */ /* 0x000fe200078e00ff */
[----:B------:R-:W-:Y:S01]  /*02a0*/  ISETP.GE.U32.AND.EX P0, PT, R35, RZ, PT, P0 ;  /* 0x000000ff2300720c */ /* 0x000fe20003f06100 */
[----:B------:R-:W-:Y:S01]  /*02b0*/  IMAD.MOV.U32 R28, RZ, RZ, RZ ;  /* 0x000000ffff1c7224 */ /* 0x000fe200078e00ff */
[----:B------:R-:W-:-:S04]  /*02c0*/  ISETP.NE.U32.AND P1, PT, R10, RZ, PT ;  /* 0x000000ff0a00720c */ /* 0x000fc80003f25070 */
[----:B------:R-:W-:-:S04]  /*02d0*/  ISETP.NE.AND.EX P1, PT, RZ, RZ, PT, P1 ;  /* 0x000000ffff00720c */ /* 0x000fc80003f25310 */
[----:B------:R-:W-:-:S03]  /*02e0*/  P2R R30, PR, RZ, 0x2 ;  /* 0x00000002ff1e7803 */ /* 0x000fc60000000000 */
[----:B-1----:R-:W-:Y:S06]  /*02f0*/  @!P0 BRA `(.L_x_5) ;  /* 0x00000004002c8947 */ /* 0x002fec0003800000 */
[----:B------:R-:W-:Y:S01]  /*0300*/  LOP3.LUT R11, R34, 0xfffffffc, RZ, 0xc0, !PT ;  /* 0xfffffffc220b7812 */ /* 0x000fe200078ec0ff */
[----:B------:R-:W-:Y:S01]  /*0310*/  IMAD.MOV.U32 R28, RZ, RZ, R35 ;  /* 0x000000ffff1c7224 */ /* 0x000fe200078e0023 */
[----:B-----5:R-:W-:Y:S02]  /*0320*/  IADD3 R18, P0, PT, R14, 0x10, RZ ;  /* 0x000000100e127810 */ /* 0x020fe40007f1e0ff */
[----:B------:R-:W-:Y:S01]  /*0330*/  CS2R R32, SRZ ;  /* 0x0000000000207805 */ /* 0x000fe2000001ff00 */
[----:B------:R-:W-:Y:S02]  /*0340*/  IMAD.MOV.U32 R31, RZ, RZ, R11 ;  /* 0x000000ffff1f7224 */ /* 0x000fe400078e000b */
[----:B------:R-:W-:-:S08]  /*0350*/  IMAD.X R19, RZ, RZ, R15, P0 ;  /* 0x000000ffff137224 */ /* 0x000fd000000e060f */
.L_x_6:
[----:B------:R-:W2:Y:S04]  /*0360*/  LD.E.64 R24, desc[UR6][R18.64+-0x10] ;  /* 0xfffff00612187980 */ /* 0x000ea8000c101b00 */
[----:B------:R-:W3:Y:S04]  /*0370*/  LD.E.64 R20, desc[UR6][R18.64+-0x8] ;  /* 0xfffff80612147980 */ /* 0x000ee8000c101b00 */
[----:B--2---:R-:W2:Y:S04]  /*0380*/  LD.E.64 R22, desc[UR6][R24.64+0x20] ;  /* 0x0000200618167980 */ /* 0x004ea8000c101b00 */
[----:B---3--:R-:W3:Y:S01]  /*0390*/  LD.E.64 R26, desc[UR6][R20.64+0x20] ;  /* 0x00002006141a7980 */ /* 0x008ee2000c101b00 */
[----:B--2---:R-:W-:-:S04]  /*03a0*/  ISETP.NE.U32.AND P0, PT, R22, R12, PT ;  /* 0x0000000c1600720c */ /* 0x004fc80003f05070 */
[----:B------:R-:W-:-:S13]  /*03b0*/  ISETP.NE.AND.EX P0, PT, R23, R13, PT, P0 ;  /* 0x0000000d1700720c */ /* 0x000fda0003f05300 */
[----:B------:R-:W2:Y:S01]  /*03c0*/  @P0 LD.E.64 R22, desc[UR6][R16.64+0x18] ;  /* 0x0000180610160980 */ /* 0x000ea2000c101b00 */
[----:B---3--:R-:W-:-:S04]  /*03d0*/  ISETP.NE.U32.AND P1, PT, R26, R12, PT ;  /* 0x0000000c1a00720c */ /* 0x008fc80003f25070 */
[----:B------:R-:W-:-:S13]  /*03e0*/  ISETP.NE.AND.EX P1, PT, R27, R13, PT, P1 ;  /* 0x0000000d1b00720c */ /* 0x000fda0003f25310 */
[----:B------:R-:W3:Y:S01]  /*03f0*/  @P1 LD.E.64 R26, desc[UR6][R16.64+0x18] ;  /* 0x00001806101a1980 */ /* 0x000ee2000c101b00 */
[----:B--2---:R-:W-:-:S05]  /*0400*/  @P0 IADD3 R36, P2, PT, R22, R33, RZ ;  /* 0x0000002116240210 */ /* 0x004fca0007f5e0ff */
[----:B------:R-:W-:Y:S02]  /*0410*/  @P0 IMAD.X R37, R23, 0x1, R32, P2 ;  /* 0x0000000117250824 */ /* 0x000fe400010e0620 */
[----:B------:R-:W2:Y:S04]  /*0420*/  LD.E.64 R22, desc[UR6][R18.64] ;  /* 0x0000000612167980 */ /* 0x000ea8000c101b00 */
[----:B------:R-:W4:Y:S01]  /*0430*/  @P0 LD.E R34, desc[UR6][R36.64] ;  /* 0x0000000624220980 */ /* 0x000f22000c101900 */
[----:B---3--:R-:W-:-:S05]  /*0440*/  @P1 IADD3 R26, P2, PT, R26, R33, RZ ;  /* 0x000000211a1a1210 */ /* 0x008fca0007f5e0ff */
[----:B------:R-:W-:-:S05]  /*0450*/  @P1 IMAD.X R27, R27, 0x1, R32, P2 ;  /* 0x000000011b1b1824 */ /* 0x000fca00010e0620 */
[----:B------:R-:W3:Y:S04]  /*0460*/  @P1 LD.E R29, desc[UR6][R26.64+0x4] ;  /* 0x000004061a1d1980 */ /* 0x000ee8000c101900 */
[----:B--2---:R-:W2:Y:S01]  /*0470*/  LD.E.64 R26, desc[UR6][R22.64+0x20] ;  /* 0x00002006161a7980 */ /* 0x004ea2000c101b00 */
[----:B----4-:R-:W-:-:S04]  /*0480*/  @P0 ISETP.GE.AND P3, PT, R34, R9, PT ;  /* 0x000000092200020c */ /* 0x010fc80003f66270 */
[----:B------:R-:W-:-:S04]  /*0490*/  @P0 ISETP.EQ.OR P3, PT, R9, -0x1, !P3 ;  /* 0xffffffff0900080c */ /* 0x000fc80005f62670 */
[----:B------:R-:W-:Y:S02]  /*04a0*/  @P0 SEL R7, R24, R7, P3 ;  /* 0x0000000718070207 */ /* 0x000fe40001800000 */
[----:B------:R-:W-:Y:S02]  /*04b0*/  @P0 SEL R8, R25, R8, P3 ;  /* 0x0000000819080207 */ /* 0x000fe40001800000 */
[----:B--2---:R-:W-:-:S04]  /*04c0*/  ISETP.NE.U32.AND P2, PT, R26, R12, PT ;  /* 0x0000000c1a00720c */ /* 0x004fc80003f45070 */
[----:B------:R-:W-:Y:S02]  /*04d0*/  ISETP.NE.AND.EX P2, PT, R27, R13, PT, P2 ;  /* 0x0000000d1b00720c */ /* 0x000fe40003f45320 */
[----:B------:R-:W2:Y:S11]  /*04e0*/  LD.E.64 R26, desc[UR6][R18.64+0x8] ;  /* 0x00000806121a7980 */ /* 0x000eb6000c101b00 */
[----:B------:R-:W4:Y:S02]  /*04f0*/  @P2 LD.E.64 R24, desc[UR6][R16.64+0x18] ;  /* 0x0000180610182980 */ /* 0x000f24000c101b00 */
[----:B----4-:R-:W-:-:S05]  /*0500*/  @P2 IADD3 R36, P5, PT, R24, R33, RZ ;  /* 0x0000002118242210 */ /* 0x010fca0007fbe0ff */
[----:B------:R-:W-:Y:S02]  /*0510*/  @P2 IMAD.X R37, R25, 0x1, R32, P5 ;  /* 0x0000000119252824 */ /* 0x000fe400028e0620 */
[----:B--2---:R-:W2:Y:S04]  /*0520*/  LD.E.64 R24, desc[UR6][R26.64+0x20] ;  /* 0x000020061a187980 */ /* 0x004ea8000c101b00 */
[----:B------:R-:W4:Y:S01]  /*0530*/  @P2 LD.E R36, desc[UR6][R36.64+0x8] ;  /* 0x0000080624242980 */ /* 0x000f22000c101900 */
[----:B--2---:R-:W-:-:S04]  /*0540*/  ISETP.NE.U32.AND P5, PT, R24, R12, PT ;  /* 0x0000000c1800720c */ /* 0x004fc80003fa5070 */
[----:B------:R-:W-:-:S13]  /*0550*/  ISETP.NE.AND.EX P5, PT, R25, R13, PT, P5 ;  /* 0x0000000d1900720c */ /* 0x000fda0003fa5350 */
[----:B------:R-:W2:Y:S01]  /*0560*/  @P5 LD.E.64 R24, desc[UR6][R16.64+0x18] ;  /* 0x0000180610185980 */ /* 0x000ea2000c101b00 */
[----:B------:R-:W-:Y:S02]  /*0570*/  @P0 SEL R9, R34, R9, P3 ;  /* 0x0000000922090207 */ /* 0x000fe40001800000 */
[----:B------:R-:W-:Y:S02]  /*0580*/  @P0 SEL R5, R16, R5, P3 ;  /* 0x0000000510050207 */ /* 0x000fe40001800000 */
[----:B---3--:R-:W-:Y:S02]  /*0590*/  @P1 ISETP.GE.AND P4, PT, R29, R9, PT ;  /* 0x000000091d00120c */ /* 0x008fe40003f86270 */
[----:B------:R-:W-:Y:S02]  /*05a0*/  @P0 SEL R6, R17, R6, P3 ;  /* 0x0000000611060207 */ /* 0x000fe40001800000 */
[----:B------:R-:W-:Y:S02]  /*05b0*/  IADD3 R18, P3, PT, R18, 0x20, RZ ;  /* 0x0000002012127810 */ /* 0x000fe40007f7e0ff */
[----:B--2---:R-:W-:-:S05]  /*05c0*/  @P5 IADD3 R24, P6, PT, R24, R33, RZ ;  /* 0x0000002118185210 */ /* 0x004fca0007fde0ff */
[----:B------:R-:W-:-:S05]  /*05d0*/  @P5 IMAD.X R25, R25, 0x1, R32, P6 ;  /* 0x0000000119195824 */ /* 0x000fca00030e0620 */
[----:B------:R-:W2:Y:S01]  /*05e0*/  @P5 LD.E R24, desc[UR6][R24.64+0xc] ;  /* 0x00000c0618185980 */ /* 0x000ea2000c101900 */
[----:B------:R-:W-:Y:S01]  /*05f0*/  @P1 ISETP.EQ.OR P4, PT, R9, -0x1, !P4 ;  /* 0xffffffff0900180c */ /* 0x000fe20006782670 */
[----:B------:R-:W-:Y:S01]  /*0600*/  IMAD.X R19, RZ, RZ, R19, P3 ;  /* 0x000000ffff137224 */ /* 0x000fe200018e0613 */
[----:B------:R-:W-:Y:S02]  /*0610*/  IADD3 R31, P3, PT, R31, -0x4, RZ ;  /* 0xfffffffc1f1f7810 */ /* 0x000fe40007f7e0ff */
[----:B------:R-:W-:Y:S02]  /*0620*/  @P1 SEL R9, R29, R9, P4 ;  /* 0x000000091d091207 */ /* 0x000fe40002000000 */
[----:B------:R-:W-:Y:S02]  /*0630*/  @P1 SEL R7, R20, R7, P4 ;  /* 0x0000000714071207 */ /* 0x000fe40002000000 */
[----:B----4-:R-:W-:Y:S02]  /*0640*/  @P2 ISETP.GE.AND P0, PT, R36, R9, PT ;  /* 0x000000092400220c */ /* 0x010fe40003f06270 */
[----:B------:R-:W-:-:S02]  /*0650*/  @P1 SEL R8, R21, R8, P4 ;  /* 0x0000000815081207 */ /* 0x000fc40002000000 */
[----:B------:R-:W-:Y:S02]  /*0660*/  @P1 SEL R5, R16, R5, P4 ;  /* 0x0000000510051207 */ /* 0x000fe40002000000 */
[----:B------:R-:W-:Y:S02]  /*0670*/  @P1 SEL R6, R17, R6, P4 ;  /* 0x0000000611061207 */ /* 0x000fe40002000000 */
[----:B------:R-:W-:Y:S02]  /*0680*/  IADD3.X R35, PT, PT, R35, -0x1, RZ, P3, !PT ;  /* 0xffffffff23237810 */ /* 0x000fe40001ffe4ff */
[----:B------:R-:W-:Y:S02]  /*0690*/  ISETP.NE.U32.AND P1, PT, R31, RZ, PT ;  /* 0x000000ff1f00720c */ /* 0x000fe40003f25070 */
[----:B------:R-:W-:Y:S02]  /*06a0*/  @P2 ISETP.EQ.OR P0, PT, R9, -0x1, !P0 ;  /* 0xffffffff0900280c */ /* 0x000fe40004702670 */
[----:B------:R-:W-:-:S02]  /*06b0*/  ISETP.NE.AND.EX P1, PT, R35, RZ, PT, P1 ;  /* 0x000000ff2300720c */ /* 0x000fc40003f25310 */
[----:B------:R-:W-:Y:S02]  /*06c0*/  @P2 SEL R9, R36, R9, P0 ;  /* 0x0000000924092207 */ /* 0x000fe40000000000 */
[----:B------:R-:W-:Y:S02]  /*06d0*/  IADD3 R33, P4, PT, R33, 0x10, RZ ;  /* 0x0000001021217810 */ /* 0x000fe40007f9e0ff */
[----:B------:R-:W-:Y:S02]  /*06e0*/  @P2 SEL R7, R22, R7, P0 ;  /* 0x0000000716072207 */ /* 0x000fe40000000000 */
[----:B------:R-:W-:Y:S02]  /*06f0*/  @P2 SEL R8, R23, R8, P0 ;  /* 0x0000000817082207 */ /* 0x000fe40000000000 */
[----:B------:R-:W-:Y:S02]  /*0700*/  @P2 SEL R5, R16, R5, P0 ;  /* 0x0000000510052207 */ /* 0x000fe40000000000 */
[----:B------:R-:W-:Y:S01]  /*0710*/  @P2 SEL R6, R17, R6, P0 ;  /* 0x0000000611062207 */ /* 0x000fe20000000000 */
[----:B------:R-:W-:Y:S01]  /*0720*/  IMAD.X R32, RZ, RZ, R32, P4 ;  /* 0x000000ffff207224 */ /* 0x000fe200020e0620 */
[----:B--2---:R-:W-:-:S04]  /*0730*/  @P5 ISETP.GE.AND P3, PT, R24, R9, PT ;  /* 0x000000091800520c */ /* 0x004fc80003f66270 */
[----:B------:R-:W-:-:S04]  /*0740*/  @P5 ISETP.EQ.OR P3, PT, R9, -0x1, !P3 ;  /* 0xffffffff0900580c */ /* 0x000fc80005f62670 */
[----:B------:R-:W-:Y:S02]  /*0750*/  @P5 SEL R7, R26, R7, P3 ;  /* 0x000000071a075207 */ /* 0x000fe40001800000 */
[----:B------:R-:W-:Y:S02]  /*0760*/  @P5 SEL R8, R27, R8, P3 ;  /* 0x000000081b085207 */ /* 0x000fe40001800000 */
[----:B------:R-:W-:Y:S02]  /*0770*/  @P5 SEL R9, R24, R9, P3 ;  /* 0x0000000918095207 */ /* 0x000fe40001800000 */
[----:B------:R-:W-:Y:S02]  /*0780*/  @P5 SEL R5, R16, R5, P3 ;  /* 0x0000000510055207 */ /* 0x000fe40001800000 */
[----:B------:R-:W-:Y:S01]  /*0790*/  @P5 SEL R6, R17, R6, P3 ;  /* 0x0000000611065207 */ /* 0x000fe20001800000 */
[----:B------:R-:W-:Y:S06]  /*07a0*/  @P1 BRA `(.L_x_6) ;  /* 0xfffffff800ec1947 */ /* 0x000fec000383ffff */
.L_x_5:
[----:B0-----:R-:W-:Y:S05]  /*07b0*/  BSYNC.RECONVERGENT B2 ;  /* 0x0000000000027941 */ /* 0x001fea0003800200 */
.L_x_4:
[----:B------:R-:W-:-:S13]  /*07c0*/  ISETP.NE.AND P0, PT, R30, RZ, PT ;  /* 0x000000ff1e00720c */ /* 0x000fda0003f05270 */
[----:B------:R-:W-:Y:S05]  /*07d0*/  @!P0 BRA `(.L_x_3) ;  /* 0x0000000400288947 */ /* 0x000fea0003800000 */
[C---:B------:R-:W-:Y:S01]  /*07e0*/  IMAD.SHL.U32 R25, R11.reuse, 0x8, RZ ;  /* 0x000000080b197824 */ /* 0x040fe200078e00ff */
[----:B------:R-:W-:-:S04]  /*07f0*/  SHF.L.U64.HI R23, R11, 0x3, R28 ;  /* 0x000000030b177819 */ /* 0x000fc8000001021c */
[----:B-----5:R-:W-:-:S05]  /*0800*/  IADD3 R18, P0, PT, R14, R25, RZ ;  /* 0x000000190e127210 */ /* 0x020fca0007f1e0ff */
[----:B------:R-:W-:-:S06]  /*0810*/  IMAD.X R19, R15, 0x1, R23, P0 ;  /* 0x000000010f137824 */ /* 0x000fcc00000e0617 */
[----:B------:R-:W2:Y:S04]  /*0820*/  LD.E.64 R18, desc[UR6][R18.64] ;  /* 0x0000000612127980 */ /* 0x000ea8000c101b00 */
[----:B--2---:R-:W2:Y:S01]  /*0830*/  LD.E.64 R20, desc[UR6][R18.64+0x20] ;  /* 0x0000200612147980 */ /* 0x004ea2000c101b00 */
[----:B------:R-:W-:Y:S01]  /*0840*/  ISETP.NE.U32.AND P1, PT, R10, 0x1, PT ;  /* 0x000000010a00780c */ /* 0x000fe20003f25070 */
[----:B------:R-:W-:Y:S03]  /*0850*/  BSSY.RECONVERGENT B2, `(.L_x_7) ;  /* 0x0000010000027945 */ /* 0x000fe60003800200 */
[----:B------:R-:W-:Y:S02]  /*0860*/  ISETP.NE.AND.EX P1, PT, RZ, RZ, PT, P1 ;  /* 0x000000ffff00720c */ /* 0x000fe40003f25310 */
[----:B--2---:R-:W-:-:S04]  /*0870*/  ISETP.NE.U32.AND P0, PT, R20, R12, PT ;  /* 0x0000000c1400720c */ /* 0x004fc80003f05070 */
[----:B------:R-:W-:-:S13]  /*0880*/  ISETP.NE.AND.EX P0, PT, R21, R13, PT, P0 ;  /* 0x0000000d1500720c */ /* 0x000fda0003f05300 */
[----:B------:R-:W-:Y:S05]  /*0890*/  @!P0 BRA `(.L_x_8) ;  /* 0x00000000002c8947 */ /* 0x000fea0003800000 */
[----:B------:R-:W2:Y:S02]  /*08a0*/  LD.E.64 R20, desc[UR6][R16.64+0x18] ;  /* 0x0000180610147980 */ /* 0x000ea4000c101b00 */
[----:B--2---:R-:W-:-:S04]  /*08b0*/  LEA R20, P0, R11, R20, 0x2 ;  /* 0x000000140b147211 */ /* 0x004fc800078010ff */
[----:B------:R-:W-:-:S05]  /*08c0*/  LEA.HI.X R21, R11, R21, R28, 0x2, P0 ;  /* 0x000000150b157211 */ /* 0x000fca00000f141c */
[----:B------:R-:W2:Y:S02]  /*08d0*/  LD.E R20, desc[UR6][R20.64] ;  /* 0x0000000614147980 */ /* 0x000ea4000c101900 */
[----:B--2---:R-:W-:-:S04]  /*08e0*/  ISETP.GE.AND P0, PT, R20, R9, PT ;  /* 0x000000091400720c */ /* 0x004fc80003f06270 */
[----:B------:R-:W-:-:S04]  /*08f0*/  ISETP.EQ.OR P0, PT, R9, -0x1, !P0 ;  /* 0xffffffff0900780c */ /* 0x000fc80004702670 */
[----:B------:R-:W-:Y:S02]  /*0900*/  SEL R7, R18, R7, P0 ;  /* 0x0000000712077207 */ /* 0x000fe40000000000 */
[----:B------:R-:W-:Y:S02]  /*0910*/  SEL R8, R19, R8, P0 ;  /* 0x0000000813087207 */ /* 0x000fe40000000000 */
[----:B------:R-:W-:Y:S02]  /*0920*/  SEL R9, R20, R9, P0 ;  /* 0x0000000914097207 */ /* 0x000fe40000000000 */
[----:B------:R-:W-:Y:S02]  /*0930*/  SEL R5, R16, R5, P0 ;  /* 0x0000000510057207 */ /* 0x000fe40000000000 */
[----:B------:R-:W-:-:S07]  /*0940*/  SEL R6, R17, R6, P0 ;  /* 0x0000000611067207 */ /* 0x000fce0000000000 */
.L_x_8:
[----:B------:R-:W-:Y:S05]  /*0950*/  BSYNC.RECONVERGENT B2 ;  /* 0x0000000000027941 */ /* 0x000fea0003800200 */
.L_x_7:
[----:B------:R-:W-:Y:S05]  /*0960*/  @!P1 BRA `(.L_x_3) ;  /* 0x0000000000c49947 */ /* 0x000fea0003800000 */
[----:B------:R-:W-:-:S04]  /*0970*/  IADD3 R19, P0, PT, R25, 0x8, RZ ;  /* 0x0000000819137810 */ /* 0x000fc80007f1e0ff */
[----:B------:R-:W-:Y:S01]  /*0980*/  LOP3.LUT R19, R19, 0xfffffff8, RZ, 0xc0, !PT ;  /* 0xfffffff813137812 */ /* 0x000fe200078ec0ff */
[----:B------:R-:W-:-:S03]  /*0990*/  IMAD.X R21, RZ, RZ, R23, P0 ;  /* 0x000000ffff157224 */ /* 0x000fc600000e0617 */
[----:B------:R-:W-:Y:S02]  /*09a0*/  IADD3 R18, P0, PT, R14, R19, RZ ;  /* 0x000000130e127210 */ /* 0x000fe40007f1e0ff */
[----:B------:R-:W-:-:S05]  /*09b0*/  LOP3.LUT R21, R21, 0x7, RZ, 0xc0, !PT ;  /* 0x0000000715157812 */ /* 0x000fca00078ec0ff */
        /* <DEDUP_REMOVED lines=9> */
[----:B------:R-:W2:Y:S01]  /*0a50*/  LD.E.64 R20, desc[UR6][R16.64+0x18] ;  /* 0x0000180610147980 */ /* 0x000ea2000c101b00 */
[----:B------:R-:W-:-:S04]  /*0a60*/  LEA R23, P0, R11, 0x4, 0x2 ;  /* 0x000000040b177811 */ /* 0x000fc800078010ff */
[----:B------:R-:W-:Y:S02]  /*0a70*/  LEA.HI.X R25, R11, RZ, R28, 0x2, P0 ;  /* 0x000000ff0b197211 */ /* 0x000fe400000f141c */
[----:B------:R-:W-:Y:S02]  /*0a80*/  LOP3.LUT R23, R23, 0xfffffffc, RZ, 0xc0, !PT ;  /* 0xfffffffc17177812 */ /* 0x000fe400078ec0ff */
[----:B------:R-:W-:Y:S02]  /*0a90*/  LOP3.LUT R25, R25, 0x3, RZ, 0xc0, !PT ;  /* 0x0000000319197812 */ /* 0x000fe400078ec0ff */
[----:B--2---:R-:W-:-:S05]  /*0aa0*/  IADD3 R20, P0, PT, R20, R23, RZ ;  /* 0x0000001714147210 */ /* 0x004fca0007f1e0ff */
[----:B------:R-:W-:-:S05]  /*0ab0*/  IMAD.X R21, R21, 0x1, R25, P0 ;  /* 0x0000000115157824 */ /* 0x000fca00000e0619 */
        /* <DEDUP_REMOVED lines=8> */
.L_x_10:
[----:B------:R-:W-:Y:S05]  /*0b40*/  BSYNC.RECONVERGENT B2 ;  /* 0x0000000000027941 */ /* 0x000fea0003800200 */
.L_x_9:
[----:B------:R-:W-:Y:S05]  /*0b50*/  @!P1 BRA `(.L_x_3) ;  /* 0x0000000000489947 */ /* 0x000fea0003800000 */
[----:B------:R-:W-:-:S05]  /*0b60*/  VIADD R19, R11, 0x2 ;  /* 0x000000020b137836 */ /* 0x000fca0000000000 */
[----:B------:R-:W-:-:S04]  /*0b70*/  LEA R14, P0, R19, R14, 0x3 ;  /* 0x0000000e130e7211 */ /* 0x000fc800078018ff */
[----:B------:R-:W-:-:S06]  /*0b80*/  LEA.HI.X R15, R19, R15, RZ, 0x3, P0 ;  /* 0x0000000f130f7211 */ /* 0x000fcc00000f1cff */
[----:B------:R-:W2:Y:S04]  /*0b90*/  LD.E.64 R14, desc[UR6][R14.64] ;  /* 0x000000060e0e7980 */ /* 0x000ea8000c101b00 */
[----:B--2---:R-:W2:Y:S02]  /*0ba0*/  LD.E.64 R10, desc[UR6][R14.64+0x20] ;  /* 0x000020060e0a7980 */ /* 0x004ea4000c101b00 */
[----:B--2---:R-:W-:-:S04]  /*0bb0*/  ISETP.NE.U32.AND P1, PT, R10, R12, PT ;  /* 0x0000000c0a00720c */ /* 0x004fc80003f25070 */
[----:B------:R-:W-:-:S13]  /*0bc0*/  ISETP.NE.AND.EX P1, PT, R11, R13, PT, P1 ;  /* 0x0000000d0b00720c */ /* 0x000fda0003f25310 */
[----:B------:R-:W2:Y:S02]  /*0bd0*/  @P1 LD.E.64 R10, desc[UR6][R16.64+0x18] ;  /* 0x00001806100a1980 */ /* 0x000ea4000c101b00 */
[----:B--2---:R-:W-:-:S04]  /*0be0*/  @P1 LEA R10, P0, R19, R10, 0x2 ;  /* 0x0000000a130a1211 */ /* 0x004fc800078010ff */
[----:B------:R-:W-:-:S05]  /*0bf0*/  @P1 LEA.HI.X R11, R19, R11, RZ, 0x2, P0 ;  /* 0x0000000b130b1211 */ /* 0x000fca00000f14ff */
[----:B------:R-:W2:Y:S02]  /*0c00*/  @P1 LD.E R10, desc[UR6][R10.64] ;  /* 0x000000060a0a1980 */ /* 0x000ea4000c101900 */
[----:B--2---:R-:W-:-:S04]  /*0c10*/  @P1 ISETP.GE.AND P0, PT, R10, R9, PT ;  /* 0x000000090a00120c */ /* 0x004fc80003f06270 */
[----:B------:R-:W-:-:S04]  /*0c20*/  @P1 ISETP.EQ.OR P0, PT, R9, -0x1, !P0 ;  /* 0xffffffff0900180c */ /* 0x000fc80004702670 */
[----:B------:R-:W-:Y:S02]  /*0c30*/  @P1 SEL R7, R14, R7, P0 ;  /* 0x000000070e071207 */ /* 0x000fe40000000000 */
[----:B------:R-:W-:Y:S02]  /*0c40*/  @P1 SEL R8, R15, R8, P0 ;  /* 0x000000080f081207 */ /* 0x000fe40000000000 */
[----:B------:R-:W-:Y:S02]  /*0c50*/  @P1 SEL R9, R10, R9, P0 ;  /* 0x000000090a091207 */ /* 0x000fe40000000000 */
[----:B------:R-:W-:Y:S02]  /*0c60*/  @P1 SEL R5, R16, R5, P0 ;  /* 0x0000000510051207 */ /* 0x000fe40000000000 */
[----:B------:R-:W-:-:S07]  /*0c70*/  @P1 SEL R6, R17, R6, P0 ;  /* 0x0000000611061207 */ /* 0x000fce0000000000 */
.L_x_3:
[----:B0-----:R-:W-:Y:S05]  /*0c80*/  BSYNC.RECONVERGENT B0 ;  /* 0x0000000000007941 */ /* 0x001fea0003800200 */
.L_x_2:
[----:B------:R-:W2:Y:S02]  /*0c90*/  LD.E.64 R16, desc[UR6][R16.64+0x28] ;  /* 0x0000280610107980 */ /* 0x000ea4000c101b00 */
[----:B--2---:R-:W-:-:S04]  /*0ca0*/  ISETP.NE.U32.AND P0, PT, R16, RZ, PT ;  /* 0x000000ff1000720c */ /* 0x004fc80003f05070 */
[----:B------:R-:W-:-:S13]  /*0cb0*/  ISETP.NE.AND.EX P0, PT, R17, RZ, PT, P0 ;  /* 0x000000ff1100720c */ /* 0x000fda0003f05300 */
[----:B------:R-:W-:Y:S05]  /*0cc0*/  @P0 BRA `(.L_x_11) ;  /* 0xfffffff400480947 */ /* 0x000fea000383ffff */
.L_x_1:
[----:B0-----:R-:W-:Y:S05]  /*0cd0*/  BSYNC.RECONVERGENT B1 ;  /* 0x0000000000017941 */ /* 0x001fea0003800200 */
.L_x_0:
[----:B------:R-:W-:Y:S01]  /*0ce0*/  ISETP.NE.U32.AND P0, PT, R7, RZ, PT ;  /* 0x000000ff0700720c */ /* 0x000fe20003f05070 */
[----:B------:R-:W-:Y:S01]  /*0cf0*/  BSSY.RECONVERGENT B0, `(.L_x_12) ;  /* 0x0000011000007945 */ /* 0x000fe20003800200 */
[----:B------:R-:W-:Y:S02]  /*0d00*/  ISETP.EQ.U32.AND P1, PT, R5, RZ, PT ;  /* 0x000000ff0500720c */ /* 0x000fe40003f22070 */
[----:B------:R-:W-:-:S04]  /*0d10*/  ISETP.NE.AND.EX P0, PT, R8, RZ, PT, P0 ;  /* 0x000000ff0800720c */ /* 0x000fc80003f05300 */
[----:B------:R-:W-:-:S13]  /*0d20*/  ISETP.EQ.OR.EX P0, PT, R6, RZ, !P0, P1 ;  /* 0x000000ff0600720c */ /* 0x000fda0004702710 */
[----:B------:R-:W-:Y:S05]  /*0d30*/  @P0 BRA `(.L_x_13) ;  /* 0x0000000000300947 */ /* 0x000fea0003800000 */
[----:B------:R-:W0:Y:S01]  /*0d40*/  LDCU.64 UR8, c[0x0][0x388] ;  /* 0x00007100ff0877ac */ /* 0x000e220008000a00 */
[----:B------:R-:W-:Y:S02]  /*0d50*/  IMAD.MOV.U32 R9, RZ, RZ, R8 ;  /* 0x000000ffff097224 */ /* 0x000fe400078e0008 */
[----:B------:R-:W-:Y:S01]  /*0d60*/  IMAD.MOV.U32 R8, RZ, RZ, R7 ;  /* 0x000000ffff087224 */ /* 0x000fe200078e0007 */
[----:B------:R-:W1:Y:S01]  /*0d70*/  LDCU.64 UR10, c[0x0][0x390] ;  /* 0x00007200ff0a77ac */ /* 0x000e620008000a00 */
[C---:B0-----:R-:W-:Y:S02]  /*0d80*/  IADD3 R10, P0, PT, R3.reuse, UR8, RZ ;  /* 0x00000008030a7c10 */ /* 0x041fe4000ff1e0ff */
[----:B-1---5:R-:W-:Y:S02]  /*0d90*/  IADD3 R12, P1, PT, R3, UR10, RZ ;  /* 0x0000000a030c7c10 */ /* 0x022fe4000ff3e0ff */
[C---:B------:R-:W-:Y:S02]  /*0da0*/  IADD3.X R11, PT, PT, R4.reuse, UR9, RZ, P0, !PT ;  /* 0x00000009040b7c10 */ /* 0x040fe400087fe4ff */
[----:B------:R-:W-:Y:S01]  /*0db0*/  IADD3.X R13, PT, PT, R4, UR11, RZ, P1, !PT ;  /* 0x0000000b040d7c10 */ /* 0x000fe20008ffe4ff */
[----:B------:R-:W-:-:S02]  /*0dc0*/  IMAD.MOV.U32 R4, RZ, RZ, R5 ;  /* 0x000000ffff047224 */ /* 0x000fc400078e0005 */
[----:B------:R-:W-:-:S05]  /*0dd0*/  IMAD.MOV.U32 R5, RZ, RZ, R6 ;  /* 0x000000ffff057224 */ /* 0x000fca00078e0006 */
[----:B------:R0:W-:Y:S04]  /*0de0*/  STG.E.64 desc[UR6][R10.64], R4 ;  /* 0x000000040a007986 */ /* 0x0001e8000c101b06 */
[----:B------:R0:W-:Y:S02]  /*0df0*/  STG.E.64 desc[UR6][R12.64], R8 ;  /* 0x000000080c007986 */ /* 0x0001e4000c101b06 */
.L_x_13:
[----:B------:R-:W-:Y:S05]  /*0e00*/  BSYNC.RECONVERGENT B0 ;  /* 0x0000000000007941 */ /* 0x000fea0003800200 */
.L_x_12:
[----:B------:R-:W1:Y:S01]  /*0e10*/  LDCU.64 UR8, c[0x0][0x398] ;  /* 0x00007300ff0877ac */ /* 0x000e620008000a00 */
[----:B0-----:R-:W-:-:S04]  /*0e20*/  IMAD R4, R0, UR4, R2 ;  /* 0x0000000400047c24 */ /* 0x001fc8000f8e0202 */
[--C-:B------:R-:W-:Y:S01]  /*0e30*/  IMAD.MOV.U32 R2, RZ, RZ, R4.reuse ;  /* 0x000000ffff027224 */ /* 0x100fe200078e0004 */
[----:B------:R-:W-:Y:S02]  /*0e40*/  SHF.R.S32.HI R5, RZ, 0x1f, R4 ;  /* 0x0000001fff057819 */ /* 0x000fe40000011404 */
[----:B-1----:R-:W-:-:S04]  /*0e50*/  ISETP.GE.U32.AND P0, PT, R4, UR8, PT ;  /* 0x0000000804007c0c */ /* 0x002fc8000bf06070 */
[----:B------:R-:W-:-:S13]  /*0e60*/  ISETP.GE.U32.AND.EX P0, PT, R5, UR9, PT, P0 ;  /* 0x0000000905007c0c */ /* 0x000fda000bf06100 */
[----:B------:R-:W-:Y:S05]  /*0e70*/  @!P0 BRA `(.L_x_14) ;  /* 0xfffffff000988947 */ /* 0x000fea000383ffff */
[----:B------:R-:W-:Y:S05]  /*0e80*/  EXIT ;  /* 0x000000000000794d */ /* 0x000fea0003800000 */
.L_x_15:
[----:B------:R-:W-:-:S00]  /*0e90*/  BRA `(.L_x_15) ;  /* 0xfffffffc00fc7947 */ /* 0x000fc0000383ffff */
[----:B------:R-:W-:-:S00]  /*0ea0*/  NOP ;  /* 0x0000000000007918 */ /* 0x000fc00000000000 */
        /* <DEDUP_REMOVED lines=13> */
.L_x_16:


//--------------------- .nv.shared.reserved.0     --------------------------
	.section	.nv.shared.reserved.0,"aw",@nobits
	.weak		__nv_reservedSMEM_offset_0_alias
	.size		__nv_reservedSMEM_offset_0_alias, 0, 64
	.other		__nv_reservedSMEM_offset_0_alias,@"STO_CUDA_RESERVED_SHARED STV_DEFAULT"
__nv_reservedSMEM_offset_0_alias:
	.zero		0
	.zero		64


//--------------------- .nv.constant0._Z22boruvka_find_min_edgesPP13BoruvkaVertexS1_S1_m --------------------------
	.section	.nv.constant0._Z22boruvka_find_min_edgesPP13BoruvkaVertexS1_S1_m,"a",@progbits
	.sectionflags	@""
	.align	4
.nv.constant0._Z22boruvka_find_min_edgesPP13BoruvkaVertexS1_S1_m:
	.zero		928


//--------------------- SYMBOLS --------------------------

	.type		.nv.reservedSmem.offset0,@object
	.size		.nv.reservedSmem.offset0,0x4
